//
// Generated by NVIDIA NVVM Compiler
//
// Compiler Build ID: CL-36424714
// Cuda compilation tools, release 13.0, V13.0.88
// Based on NVVM 20.0.0
//

.version 9.0
.target sm_100
.address_size 64

	// .globl	_Z11printStringi
.extern .func  (.param .b32 func_retval0) vprintf
(
	.param .b64 vprintf_param_0,
	.param .b64 vprintf_param_1
)
;
.global .align 1 .b8 $str[28] = {84, 104, 105, 115, 32, 105, 115, 32, 71, 80, 85, 32, 101, 120, 97, 109, 112, 108, 101, 32, 115, 116, 114, 105, 110, 103, 10};

.visible .entry _Z11printStringi(
	.param .u32 _Z11printStringi_param_0
)
{
	.reg .pred 	%p<2>;
	.reg .b32 	%r<8>;
	.reg .b64 	%rd<3>;

	ld.param.u32 	%r1, [_Z11printStringi_param_0];
	mov.u32 	%r2, %ctaid.x;
	mov.u32 	%r3, %ntid.x;
	mov.u32 	%r4, %tid.x;
	mad.lo.s32 	%r5, %r2, %r3, %r4;
	setp.ge.s32 	%p1, %r5, %r1;
	@%p1 bra 	$L__BB0_2;
	mov.u64 	%rd1, $str;
	cvta.global.u64 	%rd2, %rd1;
	{ // callseq 0, 0
	.param .b64 param0;
	st.param.b64 	[param0], %rd2;
	.param .b64 param1;
	st.param.b64 	[param1], 0;
	.param .b32 retval0;
	call.uni (retval0), 
	vprintf, 
	(
	param0, 
	param1
	);
	ld.param.b32 	%r6, [retval0];
	} // callseq 0
$L__BB0_2:
	ret;

}


// ===== COMPILED SASS (sm_100) =====

	.target	sm_100

	.elftype	@"ET_EXEC"


//--------------------- .note.nv.tkinfo           --------------------------
	.section	.note.nv.tkinfo,"",@"SHT_NOTE"
	.sectionflags	@"SHF_NOTE_NV_TKINFO"
	.tkinfo
        /*0018*/ 	.word	0x00000002
        /*0030*/ 	.string	""
        /*0030*/ 	.string	"ptxas"
        /*0030*/ 	.string	"Cuda compilation tools, release 13.0, V13.0.88"
        /*0030*/ 	.string	"Build cuda_13.0.r13.0/compiler.36424714_0"
        /*0030*/ 	.string	"-arch sm_100 -m 64 "



//--------------------- .note.nv.cuinfo           --------------------------
	.section	.note.nv.cuinfo,"",@"SHT_NOTE"
	.sectionflags	@"SHF_NOTE_NV_CUINFO"
        /*0018*/ 	.short	0x0002
        /*001a*/ 	.short	0x0064
        /*001c*/ 	.short	0x0082
	.zero		2


//--------------------- .nv.info                  --------------------------
	.section	.nv.info,"",@"SHT_CUDA_INFO"
	.align	4


	//----- nvinfo : EIATTR_REGCOUNT
	.align		4
        /*0000*/ 	.byte	0x04, 0x2f
        /*0002*/ 	.short	(.L_2 - .L_1)
	.align		4
.L_1:
        /*0004*/ 	.word	index@(_Z11printStringi)
        /*0008*/ 	.word	0x00000018


	//----- nvinfo : EIATTR_FRAME_SIZE
	.align		4
.L_2:
        /*000c*/ 	.byte	0x04, 0x11
        /*000e*/ 	.short	(.L_4 - .L_3)
	.align		4
.L_3:
        /*0010*/ 	.word	index@(_Z11printStringi)
        /*0014*/ 	.word	0x00000000


	//----- nvinfo : EIATTR_MIN_STACK_SIZE
	.align		4
.L_4:
        /*0018*/ 	.byte	0x04, 0x12
        /*001a*/ 	.short	(.L_6 - .L_5)
	.align		4
.L_5:
        /*001c*/ 	.word	index@(_Z11printStringi)
        /*0020*/ 	.word	0x00000000
.L_6:


//--------------------- .nv.compat                --------------------------
	.section	.nv.compat,"",@"SHT_CUDA_COMPAT_INFO"
	.align	4
        /*0000*/ 	.byte	0x02, 0x09, 0x00, 0x00, 0x02, 0x02, 0x01, 0x00, 0x02, 0x05, 0x05, 0x00, 0x03, 0x07, 0x01, 0x01
        /*0010*/ 	.byte	0x02, 0x03, 0x00, 0x00, 0x02, 0x06, 0x01, 0x00, 0x04, 0x0b, 0x08, 0x00, 0x09, 0x00, 0x00, 0x00
        /*0020*/ 	.byte	0x00, 0x00, 0x00, 0x00


//--------------------- .nv.info._Z11printStringi --------------------------
	.section	.nv.info._Z11printStringi,"",@"SHT_CUDA_INFO"
	.sectionflags	@""
	.align	4


	//----- nvinfo : EIATTR_CUDA_API_VERSION
	.align		4
        /*0000*/ 	.byte	0x04, 0x37
        /*0002*/ 	.short	(.L_8 - .L_7)
.L_7:
        /*0004*/ 	.word	0x00000082


	//----- nvinfo : EIATTR_KPARAM_INFO
	.align		4
.L_8:
        /*0008*/ 	.byte	0x04, 0x17
        /*000a*/ 	.short	(.L_10 - .L_9)
.L_9:
        /*000c*/ 	.word	0x00000000
        /*0010*/ 	.short	0x0000
        /*0012*/ 	.short	0x0000
        /*0014*/ 	.byte	0x00, 0xf0, 0x11, 0x00


	//----- nvinfo : EIATTR_SPARSE_MMA_MASK
	.align		4
.L_10:
        /*0018*/ 	.byte	0x03, 0x50
        /*001a*/ 	.short	0x0000


	//----- nvinfo : EIATTR_MAXREG_COUNT
	.align		4
        /*001c*/ 	.byte	0x03, 0x1b
        /*001e*/ 	.short	0x00ff


	//----- nvinfo : EIATTR_EXTERNS
	.align		4
        /*0020*/ 	.byte	0x04, 0x0f
        /*0022*/ 	.short	(.L_12 - .L_11)


	//   ....[0]....
	.align		4
.L_11:
        /*0024*/ 	.word	index@(vprintf)


	//----- nvinfo : EIATTR_MERCURY_ISA_VERSION
	.align		4
.L_12:
        /*0028*/ 	.byte	0x03, 0x5f
        /*002a*/ 	.short	0x0101


	//----- nvinfo : EIATTR_VRC_CTA_INIT_COUNT
	.align		4
        /*002c*/ 	.byte	0x02, 0x4a
	.zero		1
	.zero		1


	//----- nvinfo : EIATTR_SYSCALL_OFFSETS
	.align		4
        /*0030*/ 	.byte	0x04, 0x46
        /*0032*/ 	.short	(.L_14 - .L_13)


	//   ....[0]....
.L_13:
        /*0034*/ 	.word	0x000000f0


	//----- nvinfo : EIATTR_EXIT_INSTR_OFFSETS
	.align		4
.L_14:
        /*0038*/ 	.byte	0x04, 0x1c
        /*003a*/ 	.short	(.L_16 - .L_15)


	//   ....[0]....
.L_15:
        /*003c*/ 	.word	0x00000070


	//   ....[1]....
        /*0040*/ 	.word	0x00000100


	//----- nvinfo : EIATTR_CRS_STACK_SIZE
	.align		4
.L_16:
        /*0044*/ 	.byte	0x04, 0x1e
        /*0046*/ 	.short	(.L_18 - .L_17)
.L_17:
        /*0048*/ 	.word	0x00000000


	//----- nvinfo : EIATTR_CBANK_PARAM_SIZE
	.align		4
.L_18:
        /*004c*/ 	.byte	0x03, 0x19
        /*004e*/ 	.short	0x0004


	//----- nvinfo : EIATTR_PARAM_CBANK
	.align		4
        /*0050*/ 	.byte	0x04, 0x0a
        /*0052*/ 	.short	(.L_20 - .L_19)
	.align		4
.L_19:
        /*0054*/ 	.word	index@(.nv.constant0._Z11printStringi)
        /*0058*/ 	.short	0x0380
        /*005a*/ 	.short	0x0004


	//----- nvinfo : EIATTR_SW_WAR
	.align		4
.L_20:
        /*005c*/ 	.byte	0x04, 0x36
        /*005e*/ 	.short	(.L_22 - .L_21)
.L_21:
        /*0060*/ 	.word	0x00000008
.L_22:


//--------------------- .nv.callgraph             --------------------------
	.section	.nv.callgraph,"",@"SHT_CUDA_CALLGRAPH"
	.align	4
	.sectionentsize	8
	.align		4
        /*0000*/ 	.word	0x00000000
	.align		4
        /*0004*/ 	.word	0xffffffff
	.align		4
        /*0008*/ 	.word	index@(_Z11printStringi)
	.align		4
        /*000c*/ 	.word	index@(vprintf)
	.align		4
        /*0010*/ 	.word	0x00000000
	.align		4
        /*0014*/ 	.word	0xfffffffe
	.align		4
        /*0018*/ 	.word	0x00000000
	.align		4
        /*001c*/ 	.word	0xfffffffd
	.align		4
        /*0020*/ 	.word	0x00000000
	.align		4
        /*0024*/ 	.word	0xfffffffc


//--------------------- .nv.constant4             --------------------------
	.section	.nv.constant4,"a",@progbits
	.align	8
	.align		8
.nv.constant4:
        /*0000*/ 	.dword	vprintf
	.align		8
        /*0008*/ 	.dword	$str


//--------------------- .text._Z11printStringi    --------------------------
	.section	.text._Z11printStringi,"ax",@progbits
	.align	128
        .global         _Z11printStringi
        .type           _Z11printStringi,@function
        .size           _Z11printStringi,(.L_x_2 - _Z11printStringi)
        .other          _Z11printStringi,@"STO_CUDA_ENTRY STV_DEFAULT"
_Z11printStringi:
.text._Z11printStringi:
[----:B------:R-:W0:Y:S01]  /*0000*/  LDC R1, c[0x0][0x37c] ;  /* 0x0000df00ff017b82 */ /* 0x000e220000000800 */
[----:B------:R-:W1:Y:S07]  /*0010*/  S2R R3, SR_TID.X ;  /* 0x0000000000037919 */ /* 0x000e6e0000002100 */
[----:B------:R-:W1:Y:S01]  /*0020*/  S2UR UR4, SR_CTAID.X ;  /* 0x00000000000479c3 */ /* 0x000e620000002500 */
[----:B------:R-:W2:Y:S07]  /*0030*/  LDCU UR5, c[0x0][0x380] ;  /* 0x00007000ff0577ac */ /* 0x000eae0008000800 */
[----:B------:R-:W1:Y:S02]  /*0040*/  LDC R0, c[0x0][0x360] ;  /* 0x0000d800ff007b82 */ /* 0x000e640000000800 */
[----:B-1----:R-:W-:-:S05]  /*0050*/  IMAD R0, R0, UR4, R3 ;  /* 0x0000000400007c24 */ /* 0x002fca000f8e0203 */
[----:B--2---:R-:W-:-:S13]  /*0060*/  ISETP.GE.AND P0, PT, R0, UR5, PT ;  /* 0x0000000500007c0c */ /* 0x004fda000bf06270 */
[----:B0-----:R-:W-:Y:S05]  /*0070*/  @P0 EXIT ;  /* 0x000000000000094d */ /* 0x001fea0003800000 */
[----:B------:R-:W-:Y:S01]  /*0080*/  MOV R0, 0x0 ;  /* 0x0000000000007802 */ /* 0x000fe20000000f00 */
[----:B------:R-:W0:Y:S01]  /*0090*/  LDCU.64 UR4, c[0x4][0x8] ;  /* 0x01000100ff0477ac */ /* 0x000e220008000a00 */
[----:B------:R-:W-:Y:S02]  /*00a0*/  CS2R R6, SRZ ;  /* 0x0000000000067805 */ /* 0x000fe4000001ff00 */
[----:B------:R1:W2:Y:S01]  /*00b0*/  LDC.64 R2, c[0x4][R0] ;  /* 0x0100000000027b82 */ /* 0x0002a20000000a00 */
[----:B0-----:R-:W-:Y:S02]  /*00c0*/  IMAD.U32 R4, RZ, RZ, UR4 ;  /* 0x00000004ff047e24 */ /* 0x001fe4000f8e00ff */
[----:B-1----:R-:W-:-:S07]  /*00d0*/  IMAD.U32 R5, RZ, RZ, UR5 ;  /* 0x00000005ff057e24 */ /* 0x002fce000f8e00ff */
[----:B------:R-:W-:-:S07]  /*00e0*/  LEPC R20, `(.L_x_0) ;  /* 0x000000001014794e */ /* 0x000fce0000000000 */
[----:B--2---:R-:W-:Y:S05]  /*00f0*/  CALL.ABS.NOINC R2 ;  /* 0x0000000002007343 */ /* 0x004fea0003c00000 */
.L_x_0:
[----:B------:R-:W-:Y:S05]  /*0100*/  EXIT ;  /* 0x000000000000794d */ /* 0x000fea0003800000 */
.L_x_1:
[----:B------:R-:W-:-:S00]  /*0110*/  BRA `(.L_x_1) ;  /* 0xfffffffc00fc7947 */ /* 0x000fc0000383ffff */
[----:B------:R-:W-:-:S00]  /*0120*/  NOP ;  /* 0x0000000000007918 */ /* 0x000fc00000000000 */
        /* <DEDUP_REMOVED lines=13> */
.L_x_2:


//--------------------- .nv.global.init           --------------------------
	.section	.nv.global.init,"aw",@progbits
.nv.global.init:
	.type		$str,@object
	.size		$str,(.L_0 - $str)
$str:
        /*0000*/ 	.byte	0x54, 0x68, 0x69, 0x73, 0x20, 0x69, 0x73, 0x20, 0x47, 0x50, 0x55, 0x20, 0x65, 0x78, 0x61, 0x6d
        /*0010*/ 	.byte	0x70, 0x6c, 0x65, 0x20, 0x73, 0x74, 0x72, 0x69, 0x6e, 0x67, 0x0a, 0x00
.L_0:


//--------------------- .nv.shared.reserved.0     --------------------------
	.section	.nv.shared.reserved.0,"aw",@nobits
	.weak		__nv_reservedSMEM_offset_0_alias
	.size		__nv_reservedSMEM_offset_0_alias, 0, 64
	.other		__nv_reservedSMEM_offset_0_alias,@"STO_CUDA_RESERVED_SHARED STV_DEFAULT"
__nv_reservedSMEM_offset_0_alias:
	.zero		0
	.zero		64


//--------------------- .nv.constant0._Z11printStringi --------------------------
	.section	.nv.constant0._Z11printStringi,"a",@progbits
	.sectionflags	@""
	.align	4
.nv.constant0._Z11printStringi:
	.zero		900


//--------------------- SYMBOLS --------------------------

	.type		.nv.reservedSmem.offset0,@object
	.size		.nv.reservedSmem.offset0,0x4
	.type		vprintf,@function
